	.headerflags	@"EF_CUDA_TEXMODE_UNIFIED EF_CUDA_64BIT_ADDRESS EF_CUDA_ACCELERATORS EF_CUDA_SM90 EF_CUDA_VIRTUAL_SM(EF_CUDA_SM90)"
	.elftype	@"ET_EXEC"


//--------------------- .nv.info                  --------------------------
	.section	.nv.info,"",@"SHT_CUDA_INFO"
	.align	4


	//----- nvinfo : EIATTR_REGCOUNT
	.align		4
        /*0000*/ 	.byte	0x04, 0x2f
        /*0002*/ 	.short	(.L_3 - .L_2)
	.align		4
.L_2:
        /*0004*/ 	.word	index@(triton_poi_fused__native_batch_norm_legit_no_training_relu_8)
        /*0008*/ 	.word	0x00000010


	//----- nvinfo : EIATTR_MIN_STACK_SIZE
	.align		4
.L_3:
        /*000c*/ 	.byte	0x04, 0x12
        /*000e*/ 	.short	(.L_5 - .L_4)
	.align		4
.L_4:
        /*0010*/ 	.word	index@(triton_poi_fused__native_batch_norm_legit_no_training_relu_8)
        /*0014*/ 	.word	0x00000000


	//----- nvinfo : EIATTR_FRAME_SIZE
	.align		4
.L_5:
        /*0018*/ 	.byte	0x04, 0x11
        /*001a*/ 	.short	(.L_7 - .L_6)
	.align		4
.L_6:
        /*001c*/ 	.word	index@(triton_poi_fused__native_batch_norm_legit_no_training_relu_8)
        /*0020*/ 	.word	0x00000000


	//----- nvinfo : EIATTR_MIN_STACK_SIZE
	.align		4
.L_7:
        /*0024*/ 	.byte	0x04, 0x12
        /*0026*/ 	.short	(.L_9 - .L_8)
	.align		4
.L_8:
        /*0028*/ 	.word	index@(triton_poi_fused__native_batch_norm_legit_no_training_relu_8)
        /*002c*/ 	.word	0x00000000
.L_9:


//--------------------- .nv.info.triton_poi_fused__native_batch_norm_legit_no_training_relu_8 --------------------------
	.section	.nv.info.triton_poi_fused__native_batch_norm_legit_no_training_relu_8,"",@"SHT_CUDA_INFO"
	.sectionflags	@""
	.align	4


	//----- nvinfo : EIATTR_CUDA_API_VERSION
	.align		4
        /*0000*/ 	.byte	0x04, 0x37
        /*0002*/ 	.short	(.L_11 - .L_10)
.L_10:
        /*0004*/ 	.word	0x0000007c


	//----- nvinfo : EIATTR_KPARAM_INFO
	.align		4
.L_11:
        /*0008*/ 	.byte	0x04, 0x17
        /*000a*/ 	.short	(.L_13 - .L_12)
.L_12:
        /*000c*/ 	.word	0x00000000
        /*0010*/ 	.short	0x0006
        /*0012*/ 	.short	0x0030
        /*0014*/ 	.byte	0x00, 0xf0, 0x11, 0x00


	//----- nvinfo : EIATTR_KPARAM_INFO
	.align		4
.L_13:
        /*0018*/ 	.byte	0x04, 0x17
        /*001a*/ 	.short	(.L_15 - .L_14)
.L_14:
        /*001c*/ 	.word	0x00000000
        /*0020*/ 	.short	0x0005
        /*0022*/ 	.short	0x0028
        /*0024*/ 	.byte	0x00, 0xf4, 0x21, 0x00


	//----- nvinfo : EIATTR_KPARAM_INFO
	.align		4
.L_15:
        /*0028*/ 	.byte	0x04, 0x17
        /*002a*/ 	.short	(.L_17 - .L_16)
.L_16:
        /*002c*/ 	.word	0x00000000
        /*0030*/ 	.short	0x0004
        /*0032*/ 	.short	0x0020
        /*0034*/ 	.byte	0x00, 0xf4, 0x21, 0x00


	//----- nvinfo : EIATTR_KPARAM_INFO
	.align		4
.L_17:
        /*0038*/ 	.byte	0x04, 0x17
        /*003a*/ 	.short	(.L_19 - .L_18)
.L_18:
        /*003c*/ 	.word	0x00000000
        /*0040*/ 	.short	0x0003
        /*0042*/ 	.short	0x0018
        /*0044*/ 	.byte	0x00, 0xf4, 0x21, 0x00


	//----- nvinfo : EIATTR_KPARAM_INFO
	.align		4
.L_19:
        /*0048*/ 	.byte	0x04, 0x17
        /*004a*/ 	.short	(.L_21 - .L_20)
.L_20:
        /*004c*/ 	.word	0x00000000
        /*0050*/ 	.short	0x0002
        /*0052*/ 	.short	0x0010
        /*0054*/ 	.byte	0x00, 0xf4, 0x21, 0x00


	//----- nvinfo : EIATTR_KPARAM_INFO
	.align		4
.L_21:
        /*0058*/ 	.byte	0x04, 0x17
        /*005a*/ 	.short	(.L_23 - .L_22)
.L_22:
        /*005c*/ 	.word	0x00000000
        /*0060*/ 	.short	0x0001
        /*0062*/ 	.short	0x0008
        /*0064*/ 	.byte	0x00, 0xf4, 0x21, 0x00


	//----- nvinfo : EIATTR_KPARAM_INFO
	.align		4
.L_23:
        /*0068*/ 	.byte	0x04, 0x17
        /*006a*/ 	.short	(.L_25 - .L_24)
.L_24:
        /*006c*/ 	.word	0x00000000
        /*0070*/ 	.short	0x0000
        /*0072*/ 	.short	0x0000
        /*0074*/ 	.byte	0x00, 0xf4, 0x21, 0x00


	//----- nvinfo : EIATTR_SPARSE_MMA_MASK
	.align		4
.L_25:
        /*0078*/ 	.byte	0x03, 0x50
        /*007a*/ 	.short	0x0000


	//----- nvinfo : EIATTR_MAXREG_COUNT
	.align		4
        /*007c*/ 	.byte	0x03, 0x1b
        /*007e*/ 	.short	0x00ff


	//----- nvinfo : EIATTR_EXIT_INSTR_OFFSETS
	.align		4
        /*0080*/ 	.byte	0x04, 0x1c
        /*0082*/ 	.short	(.L_27 - .L_26)


	//   ....[0]....
.L_26:
        /*0084*/ 	.word	0x00000300


	//----- nvinfo : EIATTR_REQNTID
	.align		4
.L_27:
        /*0088*/ 	.byte	0x04, 0x10
        /*008a*/ 	.short	(.L_29 - .L_28)
.L_28:
        /*008c*/ 	.word	0x00000080
        /*0090*/ 	.word	0x00000001
        /*0094*/ 	.word	0x00000001


	//----- nvinfo : EIATTR_CBANK_PARAM_SIZE
	.align		4
.L_29:
        /*0098*/ 	.byte	0x03, 0x19
        /*009a*/ 	.short	0x0034


	//----- nvinfo : EIATTR_PARAM_CBANK
	.align		4
        /*009c*/ 	.byte	0x04, 0x0a
        /*009e*/ 	.short	(.L_31 - .L_30)
	.align		4
.L_30:
        /*00a0*/ 	.word	index@(.nv.constant0.triton_poi_fused__native_batch_norm_legit_no_training_relu_8)
        /*00a4*/ 	.short	0x0210
        /*00a6*/ 	.short	0x0034


	//----- nvinfo : EIATTR_SW_WAR
	.align		4
.L_31:
        /*00a8*/ 	.byte	0x04, 0x36
        /*00aa*/ 	.short	(.L_33 - .L_32)
.L_32:
        /*00ac*/ 	.word	0x00000008
.L_33:


//--------------------- .nv.callgraph             --------------------------
	.section	.nv.callgraph,"",@"SHT_CUDA_CALLGRAPH"
	.align	4
	.sectionentsize	8
	.align		4
        /*0000*/ 	.word	0x00000000
	.align		4
        /*0004*/ 	.word	0xffffffff
	.align		4
        /*0008*/ 	.word	0x00000000
	.align		4
        /*000c*/ 	.word	0xfffffffe
	.align		4
        /*0010*/ 	.word	0x00000000
	.align		4
        /*0014*/ 	.word	0xfffffffd
	.align		4
        /*0018*/ 	.word	0x00000000
	.align		4
        /*001c*/ 	.word	0xfffffffc


//--------------------- .nv.constant4             --------------------------
	.section	.nv.constant4,"a",@progbits
	.align	8
	.align		8
.nv.constant4:
        /*0000*/ 	.dword	_$_str
	.align		8
        /*0008*/ 	.dword	_$_str_$_2


//--------------------- .text.triton_poi_fused__native_batch_norm_legit_no_training_relu_8 --------------------------
	.section	.text.triton_poi_fused__native_batch_norm_legit_no_training_relu_8,"ax",@progbits
	.align	128
        .global         triton_poi_fused__native_batch_norm_legit_no_training_relu_8
        .type           triton_poi_fused__native_batch_norm_legit_no_training_relu_8,@function
        .size           triton_poi_fused__native_batch_norm_legit_no_training_relu_8,(.L_x_1 - triton_poi_fused__native_batch_norm_legit_no_training_relu_8)
        .other          triton_poi_fused__native_batch_norm_legit_no_training_relu_8,@"STO_CUDA_ENTRY STV_DEFAULT"
triton_poi_fused__native_batch_norm_legit_no_training_relu_8:
.text.triton_poi_fused__native_batch_norm_legit_no_training_relu_8:
[----:B------:R-:W-:Y:S01]  /*0000*/  LDC R1, c[0x0][0x28] ;  /* 0x00000a00ff017b82 */ /* 0x000fe20000000800 */
[----:B------:R-:W1:Y:S07]  /*0010*/  S2R R0, SR_TID.X ;  /* 0x0000000000007919 */ /* 0x000e6e0000002100 */
[----:B------:R-:W2:Y:S01]  /*0020*/  LDC.64 R6, c[0x0][0x220] ;  /* 0x00008800ff067b82 */ /* 0x000ea20000000a00 */
[----:B------:R-:W-:Y:S01]  /*0030*/  ULDC.64 UR4, c[0x0][0x208] ;  /* 0x0000820000047ab9 */ /* 0x000fe20000000a00 */
[----:B------:R-:W3:Y:S06]  /*0040*/  S2R R3, SR_CTAID.X ;  /* 0x0000000000037919 */ /* 0x000eec0000002500 */
[----:B------:R-:W4:Y:S08]  /*0050*/  LDC.64 R8, c[0x0][0x228] ;  /* 0x00008a00ff087b82 */ /* 0x000f300000000a00 */
[----:B------:R-:W5:Y:S01]  /*0060*/  LDC.64 R10, c[0x0][0x230] ;  /* 0x00008c00ff0a7b82 */ /* 0x000f620000000a00 */
[----:B-1----:R-:W-:-:S02]  /*0070*/  LOP3.LUT R0, R0, 0x7f, RZ, 0xc0, !PT ;  /* 0x0000007f00007812 */ /* 0x002fc400078ec0ff */
[----:B---3--:R-:W-:Y:S02]  /*0080*/  SHF.R.S32.HI R2, RZ, 0x18, R3 ;  /* 0x00000018ff027819 */ /* 0x008fe40000011403 */
[----:B------:R-:W-:Y:S02]  /*0090*/  LEA R0, R3, R0, 0x7 ;  /* 0x0000000003007211 */ /* 0x000fe400078e38ff */
[----:B------:R-:W-:-:S04]  /*00a0*/  SGXT R3, R2, 0x1 ;  /* 0x000000010203781a */ /* 0x000fc80000000200 */
[----:B------:R-:W-:-:S04]  /*00b0*/  LEA.HI R3, R3, R0, RZ, 0x6 ;  /* 0x0000000003037211 */ /* 0x000fc800078f30ff */
[----:B------:R-:W-:-:S05]  /*00c0*/  SHF.R.S32.HI R3, RZ, 0x6, R3 ;  /* 0x00000006ff037819 */ /* 0x000fca0000011403 */
[----:B------:R-:W-:-:S05]  /*00d0*/  IMAD.HI R2, R3, 0x2aaaaaab, RZ ;  /* 0x2aaaaaab03027827 */ /* 0x000fca00078e02ff */
[----:B------:R-:W-:-:S04]  /*00e0*/  SHF.R.U32.HI R5, RZ, 0x1f, R2 ;  /* 0x0000001fff057819 */ /* 0x000fc80000011602 */
[----:B------:R-:W-:Y:S02]  /*00f0*/  LEA.HI R2, R2, R5, RZ, 0x1c ;  /* 0x0000000502027211 */ /* 0x000fe400078fe0ff */
[----:B------:R-:W1:Y:S03]  /*0100*/  LDC.64 R4, c[0x0][0x218] ;  /* 0x00008600ff047b82 */ /* 0x000e660000000a00 */
[----:B------:R-:W-:-:S04]  /*0110*/  IMAD R13, R2, -0x60, R3 ;  /* 0xffffffa0020d7824 */ /* 0x000fc800078e0203 */
[C---:B--2---:R-:W-:Y:S01]  /*0120*/  IMAD.WIDE R6, R13.reuse, 0x4, R6 ;  /* 0x000000040d067825 */ /* 0x044fe200078e0206 */
[----:B------:R-:W2:Y:S05]  /*0130*/  LDC.64 R2, c[0x0][0x210] ;  /* 0x00008400ff027b82 */ /* 0x000eaa0000000a00 */
[----:B------:R-:W3:Y:S01]  /*0140*/  LDG.E.EL R6, desc[UR4][R6.64] ;  /* 0x0000000406067981 */ /* 0x000ee2000c2e1900 */
[----:B----4-:R-:W-:-:S04]  /*0150*/  IMAD.WIDE R8, R13, 0x4, R8 ;  /* 0x000000040d087825 */ /* 0x010fc800078e0208 */
[C---:B-----5:R-:W-:Y:S02]  /*0160*/  IMAD.WIDE R10, R13.reuse, 0x4, R10 ;  /* 0x000000040d0a7825 */ /* 0x060fe400078e020a */
[----:B------:R-:W4:Y:S02]  /*0170*/  LDG.E.EL R8, desc[UR4][R8.64] ;  /* 0x0000000408087981 */ /* 0x000f24000c2e1900 */
[----:B-1----:R-:W-:Y:S02]  /*0180*/  IMAD.WIDE R4, R13, 0x4, R4 ;  /* 0x000000040d047825 */ /* 0x002fe400078e0204 */
[----:B------:R-:W4:Y:S04]  /*0190*/  LDG.E.EL R11, desc[UR4][R10.64] ;  /* 0x000000040a0b7981 */ /* 0x000f28000c2e1900 */
[----:B------:R1:W5:Y:S01]  /*01a0*/  LDG.E.EL R5, desc[UR4][R4.64] ;  /* 0x0000000404057981 */ /* 0x000362000c2e1900 */
[----:B--2---:R-:W-:-:S05]  /*01b0*/  IMAD.WIDE R2, R0, 0x4, R2 ;  /* 0x0000000400027825 */ /* 0x004fca00078e0202 */
[----:B------:R2:W5:Y:S01]  /*01c0*/  LDG.E R12, desc[UR4][R2.64] ;  /* 0x00000004020c7981 */ /* 0x000562000c1e1900 */
[----:B-1----:R-:W-:Y:S01]  /*01d0*/  HFMA2.MMA R4, -RZ, RZ, 1.625, 0 ;  /* 0x3e800000ff047435 */ /* 0x002fe200000001ff */
[----:B--2---:R-:W1:Y:S02]  /*01e0*/  LDC.64 R2, c[0x0][0x238] ;  /* 0x00008e00ff027b82 */ /* 0x004e640000000a00 */
[----:B-1----:R-:W-:-:S04]  /*01f0*/  IMAD.WIDE R2, R0, 0x4, R2 ;  /* 0x0000000400027825 */ /* 0x002fc800078e0202 */
[----:B---3--:R-:W-:-:S04]  /*0200*/  FADD R6, R6, 9.9999997473787516356e-06 ;  /* 0x3727c5ac06067421 */ /* 0x008fc80000000000 */
[----:B------:R-:W1:Y:S02]  /*0210*/  MUFU.SQRT R7, R6 ;  /* 0x0000000600077308 */ /* 0x000e640000002000 */
[C---:B-1----:R-:W-:Y:S02]  /*0220*/  FSETP.GT.AND P0, PT, R7.reuse, 8.50705917302346158658e+37, PT ;  /* 0x7e8000000700780b */ /* 0x042fe40003f04000 */
[----:B------:R-:W-:-:S11]  /*0230*/  FSETP.GEU.AND P1, PT, R7, 1.175494350822287508e-38, PT ;  /* 0x008000000700780b */ /* 0x000fd60003f2e000 */
[----:B------:R-:W-:-:S04]  /*0240*/  @P0 FMUL R7, R7, 0.25 ;  /* 0x3e80000007070820 */ /* 0x000fc80000400000 */
[----:B------:R-:W-:-:S06]  /*0250*/  @!P1 FMUL R7, R7, 16777216 ;  /* 0x4b80000007079820 */ /* 0x000fcc0000400000 */
[----:B------:R-:W1:Y:S01]  /*0260*/  MUFU.RCP R7, R7 ;  /* 0x0000000700077308 */ /* 0x000e620000001000 */
[----:B------:R-:W-:Y:S01]  /*0270*/  FSEL R4, R4, 1, P0 ;  /* 0x3f80000004047808 */ /* 0x000fe20000000000 */
[----:B-----5:R-:W-:-:S04]  /*0280*/  FADD R5, R12, -R5 ;  /* 0x800000050c057221 */ /* 0x020fc80000000000 */
[----:B------:R-:W-:-:S04]  /*0290*/  @!P1 FMUL R4, R4, 16777216 ;  /* 0x4b80000004049820 */ /* 0x000fc80000400000 */
[----:B-1----:R-:W-:-:S04]  /*02a0*/  FMUL R4, R7, R4 ;  /* 0x0000000407047220 */ /* 0x002fc80000400000 */
[----:B------:R-:W-:-:S04]  /*02b0*/  FMUL R4, R5, R4 ;  /* 0x0000000405047220 */ /* 0x000fc80000400000 */
[----:B----4-:R-:W-:-:S05]  /*02c0*/  FFMA R4, R8, R4, R11 ;  /* 0x0000000408047223 */ /* 0x010fca000000000b */
[----:B------:R-:W-:-:S04]  /*02d0*/  FSETP.GEU.AND P0, PT, R4, RZ, PT ;  /* 0x000000ff0400720b */ /* 0x000fc80003f0e000 */
[----:B------:R-:W-:-:S05]  /*02e0*/  FSEL R5, R4, RZ, P0 ;  /* 0x000000ff04057208 */ /* 0x000fca0000000000 */
[----:B------:R-:W-:Y:S01]  /*02f0*/  STG.E desc[UR4][R2.64], R5 ;  /* 0x0000000502007986 */ /* 0x000fe2000c101904 */
[----:B------:R-:W-:Y:S05]  /*0300*/  EXIT ;  /* 0x000000000000794d */ /* 0x000fea0003800000 */
.L_x_0:
[----:B------:R-:W-:-:S00]  /*0310*/  BRA `(.L_x_0) ;  /* 0xfffffffc00fc7947 */ /* 0x000fc0000383ffff */
[----:B------:R-:W-:-:S00]  /*0320*/  NOP ;  /* 0x0000000000007918 */ /* 0x000fc00000000000 */
        /* <DEDUP_REMOVED lines=13> */
.L_x_1:


//--------------------- .nv.global.init           --------------------------
	.section	.nv.global.init,"aw",@progbits
.nv.global.init:
	.type		_$_str,@object
	.size		_$_str,(_$_str_$_2 - _$_str)
_$_str:
        /*0000*/ 	.byte	0x5f, 0x5f, 0x43, 0x55, 0x44, 0x41, 0x5f, 0x46, 0x54, 0x5a, 0x00
	.type		_$_str_$_2,@object
	.size		_$_str_$_2,(.L_1 - _$_str_$_2)
_$_str_$_2:
        /*000b*/ 	.byte	0x5f, 0x5f, 0x43, 0x55, 0x44, 0x41, 0x5f, 0x50, 0x52, 0x45, 0x43, 0x5f, 0x53, 0x51, 0x52, 0x54
        /*001b*/ 	.byte	0x00
.L_1:


//--------------------- .nv.constant0.triton_poi_fused__native_batch_norm_legit_no_training_relu_8 --------------------------
	.section	.nv.constant0.triton_poi_fused__native_batch_norm_legit_no_training_relu_8,"a",@progbits
	.sectionflags	@""
	.align	4
.nv.constant0.triton_poi_fused__native_batch_norm_legit_no_training_relu_8:
	.zero		580
